//
// Generated by NVIDIA NVVM Compiler
//
// Compiler Build ID: CL-36424714
// Cuda compilation tools, release 13.0, V13.0.88
// Based on NVVM 20.0.0
//

.version 9.0
.target sm_100
.address_size 64

	// .globl	_Z16right_shift_fastPii

.visible .entry _Z16right_shift_fastPii(
	.param .u64 .ptr .align 1 _Z16right_shift_fastPii_param_0,
	.param .u32 _Z16right_shift_fastPii_param_1
)
{
	.reg .pred 	%p<4>;
	.reg .b32 	%r<9>;
	.reg .b64 	%rd<5>;

	ld.param.u64 	%rd3, [_Z16right_shift_fastPii_param_0];
	ld.param.u32 	%r5, [_Z16right_shift_fastPii_param_1];
	cvta.to.global.u64 	%rd1, %rd3;
	// begin inline asm
	activemask.b32 %r4;
	// end inline asm
	mov.u32 	%r2, %tid.x;
	setp.ge.s32 	%p1, %r2, %r5;
	@%p1 bra 	$L__BB0_4;
	and.b32  	%r6, %r4, -2;
	mul.wide.u32 	%rd4, %r2, 4;
	add.s64 	%rd2, %rd1, %rd4;
	ld.global.u32 	%r7, [%rd2];
	shfl.sync.up.b32	%r3|%p2, %r7, 1, 0, %r6;
	setp.ne.s32 	%p3, %r2, 0;
	@%p3 bra 	$L__BB0_3;
	mov.b32 	%r8, 0;
	st.global.u32 	[%rd1], %r8;
	bra.uni 	$L__BB0_4;
$L__BB0_3:
	st.global.u32 	[%rd2], %r3;
$L__BB0_4:
	ret;

}


// ===== COMPILED SASS (sm_100) =====

	.target	sm_100

	.elftype	@"ET_EXEC"


//--------------------- .note.nv.tkinfo           --------------------------
	.section	.note.nv.tkinfo,"",@"SHT_NOTE"
	.sectionflags	@"SHF_NOTE_NV_TKINFO"
	.tkinfo
        /*0018*/ 	.word	0x00000002
        /*0030*/ 	.string	""
        /*0030*/ 	.string	"ptxas"
        /*0030*/ 	.string	"Cuda compilation tools, release 13.0, V13.0.88"
        /*0030*/ 	.string	"Build cuda_13.0.r13.0/compiler.36424714_0"
        /*0030*/ 	.string	"-arch sm_100 -m 64 "



//--------------------- .note.nv.cuinfo           --------------------------
	.section	.note.nv.cuinfo,"",@"SHT_NOTE"
	.sectionflags	@"SHF_NOTE_NV_CUINFO"
        /*0018*/ 	.short	0x0002
        /*001a*/ 	.short	0x0064
        /*001c*/ 	.short	0x0082
	.zero		2


//--------------------- .nv.info                  --------------------------
	.section	.nv.info,"",@"SHT_CUDA_INFO"
	.align	4


	//----- nvinfo : EIATTR_REGCOUNT
	.align		4
        /*0000*/ 	.byte	0x04, 0x2f
        /*0002*/ 	.short	(.L_1 - .L_0)
	.align		4
.L_0:
        /*0004*/ 	.word	index@(_Z16right_shift_fastPii)
        /*0008*/ 	.word	0x0000000a


	//----- nvinfo : EIATTR_FRAME_SIZE
	.align		4
.L_1:
        /*000c*/ 	.byte	0x04, 0x11
        /*000e*/ 	.short	(.L_3 - .L_2)
	.align		4
.L_2:
        /*0010*/ 	.word	index@(_Z16right_shift_fastPii)
        /*0014*/ 	.word	0x00000000


	//----- nvinfo : EIATTR_MIN_STACK_SIZE
	.align		4
.L_3:
        /*0018*/ 	.byte	0x04, 0x12
        /*001a*/ 	.short	(.L_5 - .L_4)
	.align		4
.L_4:
        /*001c*/ 	.word	index@(_Z16right_shift_fastPii)
        /*0020*/ 	.word	0x00000000
.L_5:


//--------------------- .nv.compat                --------------------------
	.section	.nv.compat,"",@"SHT_CUDA_COMPAT_INFO"
	.align	4
        /*0000*/ 	.byte	0x02, 0x09, 0x00, 0x00, 0x02, 0x02, 0x01, 0x00, 0x02, 0x05, 0x05, 0x00, 0x03, 0x07, 0x01, 0x01
        /*0010*/ 	.byte	0x02, 0x03, 0x00, 0x00, 0x02, 0x06, 0x01, 0x00, 0x04, 0x0b, 0x08, 0x00, 0x09, 0x00, 0x00, 0x00
        /*0020*/ 	.byte	0x00, 0x00, 0x00, 0x00


//--------------------- .nv.info._Z16right_shift_fastPii --------------------------
	.section	.nv.info._Z16right_shift_fastPii,"",@"SHT_CUDA_INFO"
	.sectionflags	@""
	.align	4


	//----- nvinfo : EIATTR_CUDA_API_VERSION
	.align		4
        /*0000*/ 	.byte	0x04, 0x37
        /*0002*/ 	.short	(.L_7 - .L_6)
.L_6:
        /*0004*/ 	.word	0x00000082


	//----- nvinfo : EIATTR_KPARAM_INFO
	.align		4
.L_7:
        /*0008*/ 	.byte	0x04, 0x17
        /*000a*/ 	.short	(.L_9 - .L_8)
.L_8:
        /*000c*/ 	.word	0x00000000
        /*0010*/ 	.short	0x0001
        /*0012*/ 	.short	0x0008
        /*0014*/ 	.byte	0x00, 0xf0, 0x11, 0x00


	//----- nvinfo : EIATTR_KPARAM_INFO
	.align		4
.L_9:
        /*0018*/ 	.byte	0x04, 0x17
        /*001a*/ 	.short	(.L_11 - .L_10)
.L_10:
        /*001c*/ 	.word	0x00000000
        /*0020*/ 	.short	0x0000
        /*0022*/ 	.short	0x0000
        /*0024*/ 	.byte	0x00, 0xf5, 0x21, 0x00


	//----- nvinfo : EIATTR_SPARSE_MMA_MASK
	.align		4
.L_11:
        /*0028*/ 	.byte	0x03, 0x50
        /*002a*/ 	.short	0x0000


	//----- nvinfo : EIATTR_MAXREG_COUNT
	.align		4
        /*002c*/ 	.byte	0x03, 0x1b
        /*002e*/ 	.short	0x00ff


	//----- nvinfo : EIATTR_MERCURY_ISA_VERSION
	.align		4
        /*0030*/ 	.byte	0x03, 0x5f
        /*0032*/ 	.short	0x0101


	//----- nvinfo : EIATTR_COOP_GROUP_MASK_REGIDS
	.align		4
        /*0034*/ 	.byte	0x04, 0x29
        /*0036*/ 	.short	(.L_13 - .L_12)


	//   ....[0]....
.L_12:
        /*0038*/ 	.word	0x05000000


	//----- nvinfo : EIATTR_COOP_GROUP_INSTR_OFFSETS
	.align		4
.L_13:
        /*003c*/ 	.byte	0x04, 0x28
        /*003e*/ 	.short	(.L_15 - .L_14)


	//   ....[0]....
.L_14:
        /*0040*/ 	.word	0x000000e0


	//----- nvinfo : EIATTR_VRC_CTA_INIT_COUNT
	.align		4
.L_15:
        /*0044*/ 	.byte	0x02, 0x4a
	.zero		1
	.zero		1


	//----- nvinfo : EIATTR_EXIT_INSTR_OFFSETS
	.align		4
        /*0048*/ 	.byte	0x04, 0x1c
        /*004a*/ 	.short	(.L_17 - .L_16)


	//   ....[0]....
.L_16:
        /*004c*/ 	.word	0x00000050


	//   ....[1]....
        /*0050*/ 	.word	0x000000f0


	//   ....[2]....
        /*0054*/ 	.word	0x00000110


	//----- nvinfo : EIATTR_CBANK_PARAM_SIZE
	.align		4
.L_17:
        /*0058*/ 	.byte	0x03, 0x19
        /*005a*/ 	.short	0x000c


	//----- nvinfo : EIATTR_PARAM_CBANK
	.align		4
        /*005c*/ 	.byte	0x04, 0x0a
        /*005e*/ 	.short	(.L_19 - .L_18)
	.align		4
.L_18:
        /*0060*/ 	.word	index@(.nv.constant0._Z16right_shift_fastPii)
        /*0064*/ 	.short	0x0380
        /*0066*/ 	.short	0x000c


	//----- nvinfo : EIATTR_SW_WAR
	.align		4
.L_19:
        /*0068*/ 	.byte	0x04, 0x36
        /*006a*/ 	.short	(.L_21 - .L_20)
.L_20:
        /*006c*/ 	.word	0x00000008
.L_21:


//--------------------- .nv.callgraph             --------------------------
	.section	.nv.callgraph,"",@"SHT_CUDA_CALLGRAPH"
	.align	4
	.sectionentsize	8
	.align		4
        /*0000*/ 	.word	0x00000000
	.align		4
        /*0004*/ 	.word	0xffffffff
	.align		4
        /*0008*/ 	.word	0x00000000
	.align		4
        /*000c*/ 	.word	0xfffffffe
	.align		4
        /*0010*/ 	.word	0x00000000
	.align		4
        /*0014*/ 	.word	0xfffffffd
	.align		4
        /*0018*/ 	.word	0x00000000
	.align		4
        /*001c*/ 	.word	0xfffffffc


//--------------------- .text._Z16right_shift_fastPii --------------------------
	.section	.text._Z16right_shift_fastPii,"ax",@progbits
	.align	128
        .global         _Z16right_shift_fastPii
        .type           _Z16right_shift_fastPii,@function
        .size           _Z16right_shift_fastPii,(.L_x_1 - _Z16right_shift_fastPii)
        .other          _Z16right_shift_fastPii,@"STO_CUDA_ENTRY STV_DEFAULT"
_Z16right_shift_fastPii:
.text._Z16right_shift_fastPii:
[----:B------:R-:W-:Y:S01]  /*0000*/  LDC R1, c[0x0][0x37c] ;  /* 0x0000df00ff017b82 */ /* 0x000fe20000000800 */
[----:B------:R-:W0:Y:S01]  /*0010*/  S2R R5, SR_TID.X ;  /* 0x0000000000057919 */ /* 0x000e220000002100 */
[----:B------:R-:W0:Y:S01]  /*0020*/  LDCU UR4, c[0x0][0x388] ;  /* 0x00007100ff0477ac */ /* 0x000e220008000800 */
[----:B------:R-:W-:Y:S02]  /*0030*/  VOTE.ANY R0, PT, PT ;  /* 0x0000000000007806 */ /* 0x000fe400038e0100 */
[----:B0-----:R-:W-:-:S13]  /*0040*/  ISETP.GE.AND P0, PT, R5, UR4, PT ;  /* 0x0000000405007c0c */ /* 0x001fda000bf06270 */
[----:B------:R-:W-:Y:S05]  /*0050*/  @P0 EXIT ;  /* 0x000000000000094d */ /* 0x000fea0003800000 */
[----:B------:R-:W0:Y:S01]  /*0060*/  LDC.64 R2, c[0x0][0x380] ;  /* 0x0000e000ff027b82 */ /* 0x000e220000000a00 */
[----:B------:R-:W1:Y:S01]  /*0070*/  LDCU.64 UR4, c[0x0][0x358] ;  /* 0x00006b00ff0477ac */ /* 0x000e620008000a00 */
[----:B0-----:R-:W-:-:S05]  /*0080*/  IMAD.WIDE.U32 R2, R5, 0x4, R2 ;  /* 0x0000000405027825 */ /* 0x001fca00078e0002 */
[----:B-1----:R-:W2:Y:S01]  /*0090*/  LDG.E R7, desc[UR4][R2.64] ;  /* 0x0000000402077981 */ /* 0x002ea2000c1e1900 */
[----:B------:R-:W-:Y:S02]  /*00a0*/  ISETP.NE.AND P0, PT, R5, RZ, PT ;  /* 0x000000ff0500720c */ /* 0x000fe40003f05270 */
[----:B------:R-:W-:-:S11]  /*00b0*/  LOP3.LUT R0, R0, 0xfffffffe, RZ, 0xc0, !PT ;  /* 0xfffffffe00007812 */ /* 0x000fd600078ec0ff */
[----:B------:R-:W0:Y:S02]  /*00c0*/  @!P0 LDC.64 R4, c[0x0][0x380] ;  /* 0x0000e000ff048b82 */ /* 0x000e240000000a00 */
[----:B0-----:R0:W-:Y:S04]  /*00d0*/  @!P0 STG.E desc[UR4][R4.64], RZ ;  /* 0x000000ff04008986 */ /* 0x0011e8000c101904 */
[----:B--2---:R-:W1:Y:S01]  /*00e0*/  SHFL.UP PT, R7, R7, 0x1, RZ ;  /* 0x0420000007077989 */ /* 0x004e6200000e00ff */
[----:B0-----:R-:W-:Y:S05]  /*00f0*/  @!P0 EXIT ;  /* 0x000000000000894d */ /* 0x001fea0003800000 */
[----:B-1----:R-:W-:Y:S01]  /*0100*/  STG.E desc[UR4][R2.64], R7 ;  /* 0x0000000702007986 */ /* 0x002fe2000c101904 */
[----:B------:R-:W-:Y:S05]  /*0110*/  EXIT ;  /* 0x000000000000794d */ /* 0x000fea0003800000 */
.L_x_0:
[----:B------:R-:W-:-:S00]  /*0120*/  BRA `(.L_x_0) ;  /* 0xfffffffc00fc7947 */ /* 0x000fc0000383ffff */
[----:B------:R-:W-:-:S00]  /*0130*/  NOP ;  /* 0x0000000000007918 */ /* 0x000fc00000000000 */
        /* <DEDUP_REMOVED lines=12> */
.L_x_1:


//--------------------- .nv.shared.reserved.0     --------------------------
	.section	.nv.shared.reserved.0,"aw",@nobits
	.weak		__nv_reservedSMEM_offset_0_alias
	.size		__nv_reservedSMEM_offset_0_alias, 0, 64
	.other		__nv_reservedSMEM_offset_0_alias,@"STO_CUDA_RESERVED_SHARED STV_DEFAULT"
__nv_reservedSMEM_offset_0_alias:
	.zero		0
	.zero		64


//--------------------- .nv.constant0._Z16right_shift_fastPii --------------------------
	.section	.nv.constant0._Z16right_shift_fastPii,"a",@progbits
	.sectionflags	@""
	.align	4
.nv.constant0._Z16right_shift_fastPii:
	.zero		908


//--------------------- SYMBOLS --------------------------

	.type		.nv.reservedSmem.offset0,@object
	.size		.nv.reservedSmem.offset0,0x4
